	.headerflags	@"EF_CUDA_TEXMODE_UNIFIED EF_CUDA_64BIT_ADDRESS EF_CUDA_ACCELERATORS EF_CUDA_SM90 EF_CUDA_VIRTUAL_SM(EF_CUDA_SM90)"
	.elftype	@"ET_EXEC"


//--------------------- .nv.info                  --------------------------
	.section	.nv.info,"",@"SHT_CUDA_INFO"
	.align	4


	//----- nvinfo : EIATTR_REGCOUNT
	.align		4
        /*0000*/ 	.byte	0x04, 0x2f
        /*0002*/ 	.short	(.L_1 - .L_0)
	.align		4
.L_0:
        /*0004*/ 	.word	index@(triton_per_fused_add_mse_loss_mul_pow_1)
        /*0008*/ 	.word	0x00000010


	//----- nvinfo : EIATTR_MIN_STACK_SIZE
	.align		4
.L_1:
        /*000c*/ 	.byte	0x04, 0x12
        /*000e*/ 	.short	(.L_3 - .L_2)
	.align		4
.L_2:
        /*0010*/ 	.word	index@(triton_per_fused_add_mse_loss_mul_pow_1)
        /*0014*/ 	.word	0x00000000


	//----- nvinfo : EIATTR_FRAME_SIZE
	.align		4
.L_3:
        /*0018*/ 	.byte	0x04, 0x11
        /*001a*/ 	.short	(.L_5 - .L_4)
	.align		4
.L_4:
        /*001c*/ 	.word	index@(triton_per_fused_add_mse_loss_mul_pow_1)
        /*0020*/ 	.word	0x00000000


	//----- nvinfo : EIATTR_MIN_STACK_SIZE
	.align		4
.L_5:
        /*0024*/ 	.byte	0x04, 0x12
        /*0026*/ 	.short	(.L_7 - .L_6)
	.align		4
.L_6:
        /*0028*/ 	.word	index@(triton_per_fused_add_mse_loss_mul_pow_1)
        /*002c*/ 	.word	0x00000000
.L_7:


//--------------------- .nv.info.triton_per_fused_add_mse_loss_mul_pow_1 --------------------------
	.section	.nv.info.triton_per_fused_add_mse_loss_mul_pow_1,"",@"SHT_CUDA_INFO"
	.sectionflags	@""
	.align	4


	//----- nvinfo : EIATTR_CUDA_API_VERSION
	.align		4
        /*0000*/ 	.byte	0x04, 0x37
        /*0002*/ 	.short	(.L_9 - .L_8)
.L_8:
        /*0004*/ 	.word	0x0000007c


	//----- nvinfo : EIATTR_KPARAM_INFO
	.align		4
.L_9:
        /*0008*/ 	.byte	0x04, 0x17
        /*000a*/ 	.short	(.L_11 - .L_10)
.L_10:
        /*000c*/ 	.word	0x00000000
        /*0010*/ 	.short	0x0003
        /*0012*/ 	.short	0x0018
        /*0014*/ 	.byte	0x00, 0xf0, 0x11, 0x00


	//----- nvinfo : EIATTR_KPARAM_INFO
	.align		4
.L_11:
        /*0018*/ 	.byte	0x04, 0x17
        /*001a*/ 	.short	(.L_13 - .L_12)
.L_12:
        /*001c*/ 	.word	0x00000000
        /*0020*/ 	.short	0x0002
        /*0022*/ 	.short	0x0010
        /*0024*/ 	.byte	0x00, 0xf4, 0x21, 0x00


	//----- nvinfo : EIATTR_KPARAM_INFO
	.align		4
.L_13:
        /*0028*/ 	.byte	0x04, 0x17
        /*002a*/ 	.short	(.L_15 - .L_14)
.L_14:
        /*002c*/ 	.word	0x00000000
        /*0030*/ 	.short	0x0001
        /*0032*/ 	.short	0x0008
        /*0034*/ 	.byte	0x00, 0xf4, 0x21, 0x00


	//----- nvinfo : EIATTR_KPARAM_INFO
	.align		4
.L_15:
        /*0038*/ 	.byte	0x04, 0x17
        /*003a*/ 	.short	(.L_17 - .L_16)
.L_16:
        /*003c*/ 	.word	0x00000000
        /*0040*/ 	.short	0x0000
        /*0042*/ 	.short	0x0000
        /*0044*/ 	.byte	0x00, 0xf4, 0x21, 0x00


	//----- nvinfo : EIATTR_SPARSE_MMA_MASK
	.align		4
.L_17:
        /*0048*/ 	.byte	0x03, 0x50
        /*004a*/ 	.short	0x0000


	//----- nvinfo : EIATTR_MAXREG_COUNT
	.align		4
        /*004c*/ 	.byte	0x03, 0x1b
        /*004e*/ 	.short	0x00ff


	//----- nvinfo : EIATTR_COOP_GROUP_MASK_REGIDS
	.align		4
        /*0050*/ 	.byte	0x04, 0x29
        /*0052*/ 	.short	(.L_19 - .L_18)


	//   ....[0]....
.L_18:
        /*0054*/ 	.word	0xffffffff


	//   ....[1]....
        /*0058*/ 	.word	0xffffffff


	//   ....[2]....
        /*005c*/ 	.word	0xffffffff


	//   ....[3]....
        /*0060*/ 	.word	0xffffffff


	//----- nvinfo : EIATTR_COOP_GROUP_INSTR_OFFSETS
	.align		4
.L_19:
        /*0064*/ 	.byte	0x04, 0x28
        /*0066*/ 	.short	(.L_21 - .L_20)


	//   ....[0]....
.L_20:
        /*0068*/ 	.word	0x000001d0


	//   ....[1]....
        /*006c*/ 	.word	0x000001f0


	//   ....[2]....
        /*0070*/ 	.word	0x00000210


	//   ....[3]....
        /*0074*/ 	.word	0x00000230


	//----- nvinfo : EIATTR_EXIT_INSTR_OFFSETS
	.align		4
.L_21:
        /*0078*/ 	.byte	0x04, 0x1c
        /*007a*/ 	.short	(.L_23 - .L_22)


	//   ....[0]....
.L_22:
        /*007c*/ 	.word	0x00000240


	//   ....[1]....
        /*0080*/ 	.word	0x00000290


	//----- nvinfo : EIATTR_REQNTID
	.align		4
.L_23:
        /*0084*/ 	.byte	0x04, 0x10
        /*0086*/ 	.short	(.L_25 - .L_24)
.L_24:
        /*0088*/ 	.word	0x00000040
        /*008c*/ 	.word	0x00000001
        /*0090*/ 	.word	0x00000001


	//----- nvinfo : EIATTR_CBANK_PARAM_SIZE
	.align		4
.L_25:
        /*0094*/ 	.byte	0x03, 0x19
        /*0096*/ 	.short	0x001c


	//----- nvinfo : EIATTR_PARAM_CBANK
	.align		4
        /*0098*/ 	.byte	0x04, 0x0a
        /*009a*/ 	.short	(.L_27 - .L_26)
	.align		4
.L_26:
        /*009c*/ 	.word	index@(.nv.constant0.triton_per_fused_add_mse_loss_mul_pow_1)
        /*00a0*/ 	.short	0x0210
        /*00a2*/ 	.short	0x001c


	//----- nvinfo : EIATTR_SW_WAR
	.align		4
.L_27:
        /*00a4*/ 	.byte	0x04, 0x36
        /*00a6*/ 	.short	(.L_29 - .L_28)
.L_28:
        /*00a8*/ 	.word	0x00000008
.L_29:


//--------------------- .nv.callgraph             --------------------------
	.section	.nv.callgraph,"",@"SHT_CUDA_CALLGRAPH"
	.align	4
	.sectionentsize	8
	.align		4
        /*0000*/ 	.word	0x00000000
	.align		4
        /*0004*/ 	.word	0xffffffff
	.align		4
        /*0008*/ 	.word	0x00000000
	.align		4
        /*000c*/ 	.word	0xfffffffe
	.align		4
        /*0010*/ 	.word	0x00000000
	.align		4
        /*0014*/ 	.word	0xfffffffd
	.align		4
        /*0018*/ 	.word	0x00000000
	.align		4
        /*001c*/ 	.word	0xfffffffc


//--------------------- .text.triton_per_fused_add_mse_loss_mul_pow_1 --------------------------
	.section	.text.triton_per_fused_add_mse_loss_mul_pow_1,"ax",@progbits
	.sectionflags	@"SHF_BARRIERS=1"
	.align	128
        .global         triton_per_fused_add_mse_loss_mul_pow_1
        .type           triton_per_fused_add_mse_loss_mul_pow_1,@function
        .size           triton_per_fused_add_mse_loss_mul_pow_1,(.L_x_1 - triton_per_fused_add_mse_loss_mul_pow_1)
        .other          triton_per_fused_add_mse_loss_mul_pow_1,@"STO_CUDA_ENTRY STV_DEFAULT"
triton_per_fused_add_mse_loss_mul_pow_1:
.text.triton_per_fused_add_mse_loss_mul_pow_1:
[----:B------:R-:W0:Y:S02]  /*0000*/  LDC R1, c[0x0][0x28] ;  /* 0x00000a00ff017b82 */ /* 0x000e240000000800 */
[----:B------:R-:W1:Y:S01]  /*0010*/  S2R R8, SR_TID.X ;  /* 0x0000000000087919 */ /* 0x000e620000002100 */
[----:B------:R-:W2:Y:S01]  /*0020*/  LDC.64 R2, c[0x0][0x210] ;  /* 0x00008400ff027b82 */ /* 0x000ea20000000a00 */
[----:B------:R-:W-:-:S07]  /*0030*/  ULDC.64 UR4, c[0x0][0x208] ;  /* 0x0000820000047ab9 */ /* 0x000fce0000000a00 */
[----:B------:R-:W3:Y:S01]  /*0040*/  LDC.64 R4, c[0x0][0x220] ;  /* 0x00008800ff047b82 */ /* 0x000ee20000000a00 */
[----:B-1----:R-:W-:-:S05]  /*0050*/  LOP3.LUT R7, R8, 0xf, RZ, 0xc0, !PT ;  /* 0x0000000f08077812 */ /* 0x002fca00078ec0ff */
[----:B--2---:R-:W-:-:S04]  /*0060*/  IMAD.WIDE.U32 R2, R7, 0x4, R2 ;  /* 0x0000000407027825 */ /* 0x004fc800078e0002 */
[----:B---3--:R-:W-:Y:S02]  /*0070*/  IMAD.WIDE.U32 R4, R7, 0x4, R4 ;  /* 0x0000000407047825 */ /* 0x008fe400078e0004 */
[----:B------:R-:W2:Y:S04]  /*0080*/  LDG.E R2, desc[UR4][R2.64] ;  /* 0x0000000402027981 */ /* 0x000ea8000c1e1900 */
[----:B------:R-:W3:Y:S01]  /*0090*/  LDG.E R4, desc[UR4][R4.64] ;  /* 0x0000000404047981 */ /* 0x000ee2000c1e1900 */
[----:B------:R-:W-:Y:S01]  /*00a0*/  HFMA2.MMA R7, -RZ, RZ, 0.89794921875, -644 ;  /* 0x3b2fe108ff077435 */ /* 0x000fe200000001ff */
[----:B------:R-:W-:Y:S01]  /*00b0*/  BAR.SYNC.DEFER_BLOCKING 0x0 ;  /* 0x0000000000007b1d */ /* 0x000fe20000010000 */
[----:B------:R-:W-:-:S08]  /*00c0*/  LOP3.LUT P0, RZ, R8, 0x3f, RZ, 0xc0, !PT ;  /* 0x0000003f08ff7812 */ /* 0x000fd0000780c0ff */
[CC--:B--2---:R-:W-:Y:S01]  /*00d0*/  FFMA R6, R2.reuse, R7.reuse, 0.0003354626242071390152 ;  /* 0x39afe10802067423 */ /* 0x0c4fe20000000007 */
[----:B------:R-:W-:Y:S01]  /*00e0*/  FMUL R9, R2, R2 ;  /* 0x0000000202097220 */ /* 0x000fe20000400000 */
[C---:B---3--:R-:W-:Y:S01]  /*00f0*/  FFMA R0, R4.reuse, R7, 0.0003354626242071390152 ;  /* 0x39afe10804007423 */ /* 0x048fe20000000007 */
[----:B------:R-:W-:Y:S02]  /*0100*/  FMUL R7, R4, R4 ;  /* 0x0000000404077220 */ /* 0x000fe40000400000 */
[C---:B------:R-:W-:Y:S01]  /*0110*/  FFMA R6, R9.reuse, 0.010734803974628448486, R6 ;  /* 0x3c2fe10809067823 */ /* 0x040fe20000000006 */
[-C--:B------:R-:W-:Y:S01]  /*0120*/  FMUL R11, R2, R9.reuse ;  /* 0x00000009020b7220 */ /* 0x080fe20000400000 */
[----:B------:R-:W-:Y:S01]  /*0130*/  FMUL R9, R9, R9 ;  /* 0x0000000909097220 */ /* 0x000fe20000400000 */
[----:B------:R-:W-:Y:S01]  /*0140*/  FFMA R0, R7, 0.010734803974628448486, R0 ;  /* 0x3c2fe10807007823 */ /* 0x000fe20000000000 */
[-C--:B------:R-:W-:Y:S01]  /*0150*/  FMUL R13, R4, R7.reuse ;  /* 0x00000007040d7220 */ /* 0x080fe20000400000 */
[----:B------:R-:W-:Y:S01]  /*0160*/  FFMA R6, R11, 0.028626143932342529297, R6 ;  /* 0x3cea81600b067823 */ /* 0x000fe20000000006 */
[----:B------:R-:W-:-:S02]  /*0170*/  FMUL R7, R7, R7 ;  /* 0x0000000707077220 */ /* 0x000fc40000400000 */
[----:B------:R-:W-:Y:S01]  /*0180*/  FFMA R0, R13, 0.028626143932342529297, R0 ;  /* 0x3cea81600d007823 */ /* 0x000fe20000000000 */
[----:B------:R-:W-:-:S03]  /*0190*/  FFMA R6, R9, 0.057252287864685058594, R6 ;  /* 0x3d6a816009067823 */ /* 0x000fc60000000006 */
[----:B------:R-:W-:-:S04]  /*01a0*/  FFMA R7, R7, 0.057252287864685058594, R0 ;  /* 0x3d6a816007077823 */ /* 0x000fc80000000000 */
[----:B------:R-:W-:-:S04]  /*01b0*/  FADD R6, R6, -R7 ;  /* 0x8000000706067221 */ /* 0x000fc80000000000 */
[----:B------:R-:W-:-:S05]  /*01c0*/  FMUL R0, R6, R6 ;  /* 0x0000000606007220 */ /* 0x000fca0000400000 */
[----:B------:R-:W1:Y:S02]  /*01d0*/  SHFL.BFLY PT, R3, R0, 0x8, 0x1f ;  /* 0x0d001f0000037f89 */ /* 0x000e6400000e0000 */
[----:B-1----:R-:W-:-:S05]  /*01e0*/  FFMA R3, R6, R6, R3 ;  /* 0x0000000606037223 */ /* 0x002fca0000000003 */
[----:B------:R-:W1:Y:S02]  /*01f0*/  SHFL.BFLY PT, R2, R3, 0x4, 0x1f ;  /* 0x0c801f0003027f89 */ /* 0x000e6400000e0000 */
[----:B-1----:R-:W-:-:S05]  /*0200*/  FADD R2, R3, R2 ;  /* 0x0000000203027221 */ /* 0x002fca0000000000 */
[----:B------:R-:W1:Y:S02]  /*0210*/  SHFL.BFLY PT, R5, R2, 0x2, 0x1f ;  /* 0x0c401f0002057f89 */ /* 0x000e6400000e0000 */
[----:B-1----:R-:W-:-:S05]  /*0220*/  FADD R5, R2, R5 ;  /* 0x0000000502057221 */ /* 0x002fca0000000000 */
[----:B------:R1:W2:Y:S01]  /*0230*/  SHFL.BFLY PT, R4, R5, 0x1, 0x1f ;  /* 0x0c201f0005047f89 */ /* 0x0002a200000e0000 */
[----:B------:R-:W-:Y:S05]  /*0240*/  @P0 EXIT ;  /* 0x000000000000094d */ /* 0x000fea0003800000 */
[----:B------:R-:W0:Y:S01]  /*0250*/  LDC.64 R2, c[0x0][0x218] ;  /* 0x00008600ff027b82 */ /* 0x000e220000000a00 */
[----:B--2---:R-:W-:-:S04]  /*0260*/  FADD R4, R5, R4 ;  /* 0x0000000405047221 */ /* 0x004fc80000000000 */
[----:B-1----:R-:W-:-:S05]  /*0270*/  FMUL R5, R4, 0.0625 ;  /* 0x3d80000004057820 */ /* 0x002fca0000400000 */
[----:B0-----:R-:W-:Y:S01]  /*0280*/  STG.E desc[UR4][R2.64], R5 ;  /* 0x0000000502007986 */ /* 0x001fe2000c101904 */
[----:B------:R-:W-:Y:S05]  /*0290*/  EXIT ;  /* 0x000000000000794d */ /* 0x000fea0003800000 */
.L_x_0:
[----:B------:R-:W-:-:S00]  /*02a0*/  BRA `(.L_x_0) ;  /* 0xfffffffc00fc7947 */ /* 0x000fc0000383ffff */
[----:B------:R-:W-:-:S00]  /*02b0*/  NOP ;  /* 0x0000000000007918 */ /* 0x000fc00000000000 */
        /* <DEDUP_REMOVED lines=12> */
.L_x_1:


//--------------------- .nv.constant0.triton_per_fused_add_mse_loss_mul_pow_1 --------------------------
	.section	.nv.constant0.triton_per_fused_add_mse_loss_mul_pow_1,"a",@progbits
	.sectionflags	@""
	.align	4
.nv.constant0.triton_per_fused_add_mse_loss_mul_pow_1:
	.zero		556
